	.headerflags	@"EF_CUDA_TEXMODE_UNIFIED EF_CUDA_64BIT_ADDRESS EF_CUDA_ACCELERATORS EF_CUDA_SM90 EF_CUDA_VIRTUAL_SM(EF_CUDA_SM90)"
	.elftype	@"ET_EXEC"


//--------------------- .nv.info                  --------------------------
	.section	.nv.info,"",@"SHT_CUDA_INFO"
	.align	4


	//----- nvinfo : EIATTR_REGCOUNT
	.align		4
        /*0000*/ 	.byte	0x04, 0x2f
        /*0002*/ 	.short	(.L_1 - .L_0)
	.align		4
.L_0:
        /*0004*/ 	.word	index@(triton_red_fused_convolution_mean_5)
        /*0008*/ 	.word	0x00000023


	//----- nvinfo : EIATTR_MIN_STACK_SIZE
	.align		4
.L_1:
        /*000c*/ 	.byte	0x04, 0x12
        /*000e*/ 	.short	(.L_3 - .L_2)
	.align		4
.L_2:
        /*0010*/ 	.word	index@(triton_red_fused_convolution_mean_5)
        /*0014*/ 	.word	0x00000000


	//----- nvinfo : EIATTR_FRAME_SIZE
	.align		4
.L_3:
        /*0018*/ 	.byte	0x04, 0x11
        /*001a*/ 	.short	(.L_5 - .L_4)
	.align		4
.L_4:
        /*001c*/ 	.word	index@(triton_red_fused_convolution_mean_5)
        /*0020*/ 	.word	0x00000000


	//----- nvinfo : EIATTR_MIN_STACK_SIZE
	.align		4
.L_5:
        /*0024*/ 	.byte	0x04, 0x12
        /*0026*/ 	.short	(.L_7 - .L_6)
	.align		4
.L_6:
        /*0028*/ 	.word	index@(triton_red_fused_convolution_mean_5)
        /*002c*/ 	.word	0x00000000
.L_7:


//--------------------- .nv.info.triton_red_fused_convolution_mean_5 --------------------------
	.section	.nv.info.triton_red_fused_convolution_mean_5,"",@"SHT_CUDA_INFO"
	.sectionflags	@""
	.align	4


	//----- nvinfo : EIATTR_CUDA_API_VERSION
	.align		4
        /*0000*/ 	.byte	0x04, 0x37
        /*0002*/ 	.short	(.L_9 - .L_8)
.L_8:
        /*0004*/ 	.word	0x0000007c


	//----- nvinfo : EIATTR_KPARAM_INFO
	.align		4
.L_9:
        /*0008*/ 	.byte	0x04, 0x17
        /*000a*/ 	.short	(.L_11 - .L_10)
.L_10:
        /*000c*/ 	.word	0x00000000
        /*0010*/ 	.short	0x0004
        /*0012*/ 	.short	0x001c
        /*0014*/ 	.byte	0x00, 0xf0, 0x11, 0x00


	//----- nvinfo : EIATTR_KPARAM_INFO
	.align		4
.L_11:
        /*0018*/ 	.byte	0x04, 0x17
        /*001a*/ 	.short	(.L_13 - .L_12)
.L_12:
        /*001c*/ 	.word	0x00000000
        /*0020*/ 	.short	0x0003
        /*0022*/ 	.short	0x0018
        /*0024*/ 	.byte	0x00, 0xf0, 0x11, 0x00


	//----- nvinfo : EIATTR_KPARAM_INFO
	.align		4
.L_13:
        /*0028*/ 	.byte	0x04, 0x17
        /*002a*/ 	.short	(.L_15 - .L_14)
.L_14:
        /*002c*/ 	.word	0x00000000
        /*0030*/ 	.short	0x0002
        /*0032*/ 	.short	0x0010
        /*0034*/ 	.byte	0x00, 0xf4, 0x21, 0x00


	//----- nvinfo : EIATTR_KPARAM_INFO
	.align		4
.L_15:
        /*0038*/ 	.byte	0x04, 0x17
        /*003a*/ 	.short	(.L_17 - .L_16)
.L_16:
        /*003c*/ 	.word	0x00000000
        /*0040*/ 	.short	0x0001
        /*0042*/ 	.short	0x0008
        /*0044*/ 	.byte	0x00, 0xf4, 0x21, 0x00


	//----- nvinfo : EIATTR_KPARAM_INFO
	.align		4
.L_17:
        /*0048*/ 	.byte	0x04, 0x17
        /*004a*/ 	.short	(.L_19 - .L_18)
.L_18:
        /*004c*/ 	.word	0x00000000
        /*0050*/ 	.short	0x0000
        /*0052*/ 	.short	0x0000
        /*0054*/ 	.byte	0x00, 0xf4, 0x21, 0x00


	//----- nvinfo : EIATTR_SPARSE_MMA_MASK
	.align		4
.L_19:
        /*0058*/ 	.byte	0x03, 0x50
        /*005a*/ 	.short	0x0000


	//----- nvinfo : EIATTR_MAXREG_COUNT
	.align		4
        /*005c*/ 	.byte	0x03, 0x1b
        /*005e*/ 	.short	0x00ff


	//----- nvinfo : EIATTR_COOP_GROUP_MASK_REGIDS
	.align		4
        /*0060*/ 	.byte	0x04, 0x29
        /*0062*/ 	.short	(.L_21 - .L_20)


	//   ....[0]....
.L_20:
        /*0064*/ 	.word	0xffffffff


	//   ....[1]....
        /*0068*/ 	.word	0xffffffff


	//   ....[2]....
        /*006c*/ 	.word	0xffffffff


	//   ....[3]....
        /*0070*/ 	.word	0xffffffff


	//   ....[4]....
        /*0074*/ 	.word	0xffffffff


	//   ....[5]....
        /*0078*/ 	.word	0xffffffff


	//   ....[6]....
        /*007c*/ 	.word	0xffffffff


	//   ....[7]....
        /*0080*/ 	.word	0xffffffff


	//----- nvinfo : EIATTR_COOP_GROUP_INSTR_OFFSETS
	.align		4
.L_21:
        /*0084*/ 	.byte	0x04, 0x28
        /*0086*/ 	.short	(.L_23 - .L_22)


	//   ....[0]....
.L_22:
        /*0088*/ 	.word	0x00000c90


	//   ....[1]....
        /*008c*/ 	.word	0x00000ca0


	//   ....[2]....
        /*0090*/ 	.word	0x00000cb0


	//   ....[3]....
        /*0094*/ 	.word	0x00000cc0


	//   ....[4]....
        /*0098*/ 	.word	0x00000dc0


	//   ....[5]....
        /*009c*/ 	.word	0x00000dd0


	//   ....[6]....
        /*00a0*/ 	.word	0x00000e10


	//   ....[7]....
        /*00a4*/ 	.word	0x00000e20


	//----- nvinfo : EIATTR_EXIT_INSTR_OFFSETS
	.align		4
.L_23:
        /*00a8*/ 	.byte	0x04, 0x1c
        /*00aa*/ 	.short	(.L_25 - .L_24)


	//   ....[0]....
.L_24:
        /*00ac*/ 	.word	0x00000f50


	//   ....[1]....
        /*00b0*/ 	.word	0x00000fb0


	//----- nvinfo : EIATTR_REQNTID
	.align		4
.L_25:
        /*00b4*/ 	.byte	0x04, 0x10
        /*00b6*/ 	.short	(.L_27 - .L_26)
.L_26:
        /*00b8*/ 	.word	0x00000080
        /*00bc*/ 	.word	0x00000001
        /*00c0*/ 	.word	0x00000001


	//----- nvinfo : EIATTR_CBANK_PARAM_SIZE
	.align		4
.L_27:
        /*00c4*/ 	.byte	0x03, 0x19
        /*00c6*/ 	.short	0x0020


	//----- nvinfo : EIATTR_PARAM_CBANK
	.align		4
        /*00c8*/ 	.byte	0x04, 0x0a
        /*00ca*/ 	.short	(.L_29 - .L_28)
	.align		4
.L_28:
        /*00cc*/ 	.word	index@(.nv.constant0.triton_red_fused_convolution_mean_5)
        /*00d0*/ 	.short	0x0210
        /*00d2*/ 	.short	0x0020


	//----- nvinfo : EIATTR_SW_WAR
	.align		4
.L_29:
        /*00d4*/ 	.byte	0x04, 0x36
        /*00d6*/ 	.short	(.L_31 - .L_30)
.L_30:
        /*00d8*/ 	.word	0x00000008
.L_31:


//--------------------- .nv.callgraph             --------------------------
	.section	.nv.callgraph,"",@"SHT_CUDA_CALLGRAPH"
	.align	4
	.sectionentsize	8
	.align		4
        /*0000*/ 	.word	0x00000000
	.align		4
        /*0004*/ 	.word	0xffffffff
	.align		4
        /*0008*/ 	.word	0x00000000
	.align		4
        /*000c*/ 	.word	0xfffffffe
	.align		4
        /*0010*/ 	.word	0x00000000
	.align		4
        /*0014*/ 	.word	0xfffffffd
	.align		4
        /*0018*/ 	.word	0x00000000
	.align		4
        /*001c*/ 	.word	0xfffffffc


//--------------------- .text.triton_red_fused_convolution_mean_5 --------------------------
	.section	.text.triton_red_fused_convolution_mean_5,"ax",@progbits
	.sectionflags	@"SHF_BARRIERS=1"
	.align	128
        .global         triton_red_fused_convolution_mean_5
        .type           triton_red_fused_convolution_mean_5,@function
        .size           triton_red_fused_convolution_mean_5,(.L_x_1 - triton_red_fused_convolution_mean_5)
        .other          triton_red_fused_convolution_mean_5,@"STO_CUDA_ENTRY STV_DEFAULT"
triton_red_fused_convolution_mean_5:
.text.triton_red_fused_convolution_mean_5:
[----:B------:R-:W0:Y:S02]  /*0000*/  LDC R1, c[0x0][0x28] ;  /* 0x00000a00ff017b82 */ /* 0x000e240000000800 */
[----:B------:R-:W1:Y:S01]  /*0010*/  S2R R4, SR_CTAID.X ;  /* 0x0000000000047919 */ /* 0x000e620000002500 */
[----:B------:R-:W2:Y:S01]  /*0020*/  LDC.64 R28, c[0x0][0x210] ;  /* 0x00008400ff1c7b82 */ /* 0x000ea20000000a00 */
[----:B------:R-:W-:Y:S01]  /*0030*/  ULDC.64 UR6, c[0x0][0x208] ;  /* 0x0000820000067ab9 */ /* 0x000fe20000000a00 */
[----:B------:R-:W3:Y:S01]  /*0040*/  S2R R0, SR_TID.X ;  /* 0x0000000000007919 */ /* 0x000ee20000002100 */
[----:B-1----:R-:W-:Y:S02]  /*0050*/  SHF.L.U32 R25, R4, 0x6, RZ ;  /* 0x0000000604197819 */ /* 0x002fe400000006ff */
[----:B------:R-:W-:Y:S02]  /*0060*/  SHF.R.S32.HI R7, RZ, 0x19, R4 ;  /* 0x00000019ff077819 */ /* 0x000fe40000011404 */
[----:B---3--:R-:W-:Y:S01]  /*0070*/  SHF.L.U32 R24, R0, 0x2, RZ ;  /* 0x0000000200187819 */ /* 0x008fe200000006ff */
[----:B------:R-:W1:Y:S01]  /*0080*/  LDC.64 R4, c[0x0][0x218] ;  /* 0x00008600ff047b82 */ /* 0x000e620000000a00 */
[----:B------:R-:W-:-:S02]  /*0090*/  SGXT R7, R7, 0x1 ;  /* 0x000000010707781a */ /* 0x000fc40000000200 */
[----:B------:R-:W-:Y:S02]  /*00a0*/  LOP3.LUT R6, R25, 0x3c, R24, 0xf8, !PT ;  /* 0x0000003c19067812 */ /* 0x000fe400078ef818 */
[----:B------:R-:W-:Y:S02]  /*00b0*/  SHF.L.U32 R8, R0, 0x4, RZ ;  /* 0x0000000400087819 */ /* 0x000fe400000006ff */
[----:B------:R-:W-:Y:S02]  /*00c0*/  LEA.HI R7, R7, R6, RZ, 0x8 ;  /* 0x0000000607077211 */ /* 0x000fe400078f40ff */
[----:B------:R-:W-:Y:S02]  /*00d0*/  LOP3.LUT R8, R8, 0x700, RZ, 0xc0, !PT ;  /* 0x0000070008087812 */ /* 0x000fe400078ec0ff */
[----:B------:R-:W-:Y:S02]  /*00e0*/  SHF.R.S32.HI R9, RZ, 0x8, R7 ;  /* 0x00000008ff097819 */ /* 0x000fe40000011407 */
[----:B------:R-:W-:-:S03]  /*00f0*/  LOP3.LUT R7, R7, 0xffffff00, RZ, 0xc0, !PT ;  /* 0xffffff0007077812 */ /* 0x000fc600078ec0ff */
[----:B------:R-:W-:Y:S01]  /*0100*/  IMAD R9, R9, 0x7f00, R6 ;  /* 0x00007f0009097824 */ /* 0x000fe200078e0206 */
[----:B------:R-:W-:-:S04]  /*0110*/  IADD3 R7, R6, -R7, RZ ;  /* 0x8000000706077210 */ /* 0x000fc80007ffe0ff */
[----:B------:R-:W-:Y:S01]  /*0120*/  IADD3 R26, R9, R8, RZ ;  /* 0x00000008091a7210 */ /* 0x000fe20007ffe0ff */
[----:B-1----:R-:W-:-:S03]  /*0130*/  IMAD.WIDE R4, R7, 0x4, R4 ;  /* 0x0000000407047825 */ /* 0x002fc600078e0204 */
[----:B------:R-:W-:Y:S01]  /*0140*/  IADD3 R17, R26, 0x800, RZ ;  /* 0x000008001a117810 */ /* 0x000fe20007ffe0ff */
[--C-:B--2---:R-:W-:Y:S02]  /*0150*/  IMAD.WIDE R8, R26, 0x4, R28.reuse ;  /* 0x000000041a087825 */ /* 0x104fe400078e021c */
[----:B------:R-:W2:Y:S02]  /*0160*/  LDG.E.EL.128 R4, desc[UR6][R4.64] ;  /* 0x0000000604047981 */ /* 0x000ea4000c2e1d00 */
[----:B------:R-:W-:Y:S02]  /*0170*/  IMAD.WIDE R16, R17, 0x4, R28 ;  /* 0x0000000411107825 */ /* 0x000fe400078e021c */
[----:B------:R-:W2:Y:S04]  /*0180*/  LDG.E.EF.128 R8, desc[UR6][R8.64] ;  /* 0x0000000608087981 */ /* 0x000ea8000c0e1d00 */
[----:B------:R-:W3:Y:S01]  /*0190*/  LDG.E.EF.128 R16, desc[UR6][R16.64] ;  /* 0x0000000610107981 */ /* 0x000ee2000c0e1d00 */
[----:B------:R-:W-:-:S05]  /*01a0*/  IADD3 R13, R26, 0x1000, RZ ;  /* 0x000010001a0d7810 */ /* 0x000fca0007ffe0ff */
[----:B------:R-:W-:-:S06]  /*01b0*/  IMAD.WIDE R12, R13, 0x4, R28 ;  /* 0x000000040d0c7825 */ /* 0x000fcc00078e021c */
[----:B------:R-:W4:Y:S01]  /*01c0*/  LDG.E.EF.128 R12, desc[UR6][R12.64] ;  /* 0x000000060c0c7981 */ /* 0x000f22000c0e1d00 */
[----:B------:R-:W-:Y:S01]  /*01d0*/  IADD3 R21, R26, 0x1800, RZ ;  /* 0x000018001a157810 */ /* 0x000fe20007ffe0ff */
[C---:B--2---:R-:W-:Y:S01]  /*01e0*/  FADD R11, R7.reuse, R11 ;  /* 0x0000000b070b7221 */ /* 0x044fe20000000000 */
[----:B---3--:R-:W-:-:S03]  /*01f0*/  FADD R20, R7, R19 ;  /* 0x0000001307147221 */ /* 0x008fc60000000000 */
[----:B------:R-:W-:Y:S01]  /*0200*/  FADD R19, RZ, R11 ;  /* 0x0000000bff137221 */ /* 0x000fe20000000000 */
[----:B------:R-:W-:-:S03]  /*0210*/  FADD R11, R6, R10 ;  /* 0x0000000a060b7221 */ /* 0x000fc60000000000 */
[----:B------:R-:W-:Y:S01]  /*0220*/  FADD R10, R19, R20 ;  /* 0x00000014130a7221 */ /* 0x000fe20000000000 */
[----:B------:R-:W-:Y:S01]  /*0230*/  FADD R20, R6, R18 ;  /* 0x0000001206147221 */ /* 0x000fe20000000000 */
[----:B------:R-:W-:Y:S01]  /*0240*/  FADD R19, RZ, R11 ;  /* 0x0000000bff137221 */ /* 0x000fe20000000000 */
[C---:B------:R-:W-:Y:S01]  /*0250*/  FADD R18, R5.reuse, R9 ;  /* 0x0000000905127221 */ /* 0x040fe20000000000 */
[----:B------:R-:W-:Y:S01]  /*0260*/  FADD R11, R4, R8 ;  /* 0x00000008040b7221 */ /* 0x000fe20000000000 */
[----:B------:R-:W-:Y:S01]  /*0270*/  FADD R17, R5, R17 ;  /* 0x0000001105117221 */ /* 0x000fe20000000000 */
[----:B------:R-:W-:Y:S01]  /*0280*/  FADD R9, R19, R20 ;  /* 0x0000001413097221 */ /* 0x000fe20000000000 */
[----:B------:R-:W-:Y:S01]  /*0290*/  FADD R8, RZ, R18 ;  /* 0x00000012ff087221 */ /* 0x000fe20000000000 */
[----:B------:R-:W-:-:S04]  /*02a0*/  IMAD.WIDE R18, R21, 0x4, R28 ;  /* 0x0000000415127825 */ /* 0x000fc800078e021c */
[----:B------:R-:W-:Y:S01]  /*02b0*/  FADD R27, R4, R16 ;  /* 0x00000010041b7221 */ /* 0x000fe20000000000 */
[----:B------:R-:W-:Y:S01]  /*02c0*/  FADD R20, RZ, R11 ;  /* 0x0000000bff147221 */ /* 0x000fe20000000000 */
[----:B------:R-:W-:Y:S01]  /*02d0*/  IADD3 R21, R26, 0x2000, RZ ;  /* 0x000020001a157810 */ /* 0x000fe20007ffe0ff */
[----:B------:R-:W-:Y:S02]  /*02e0*/  FADD R8, R8, R17 ;  /* 0x0000001108087221 */ /* 0x000fe40000000000 */
[----:B------:R-:W2:Y:S01]  /*02f0*/  LDG.E.EF.128 R16, desc[UR6][R18.64] ;  /* 0x0000000612107981 */ /* 0x000ea2000c0e1d00 */
[----:B------:R-:W-:Y:S01]  /*0300*/  FADD R27, R20, R27 ;  /* 0x0000001b141b7221 */ /* 0x000fe20000000000 */
[----:B------:R-:W-:-:S04]  /*0310*/  IMAD.WIDE R20, R21, 0x4, R28 ;  /* 0x0000000415147825 */ /* 0x000fc800078e021c */
[----:B----4-:R-:W-:Y:S01]  /*0320*/  FADD R14, R6, R14 ;  /* 0x0000000e060e7221 */ /* 0x010fe20000000000 */
[----:B------:R-:W-:-:S03]  /*0330*/  FADD R13, R5, R13 ;  /* 0x0000000d050d7221 */ /* 0x000fc60000000000 */
[----:B------:R-:W-:Y:S01]  /*0340*/  FADD R14, R9, R14 ;  /* 0x0000000e090e7221 */ /* 0x000fe20000000000 */
[----:B------:R-:W3:Y:S01]  /*0350*/  LDG.E.EF.128 R20, desc[UR6][R20.64] ;  /* 0x0000000614147981 */ /* 0x000ee2000c0e1d00 */
[----:B------:R-:W-:Y:S01]  /*0360*/  IADD3 R9, R26, 0x2800, RZ ;  /* 0x000028001a097810 */ /* 0x000fe20007ffe0ff */
[----:B------:R-:W-:Y:S01]  /*0370*/  FADD R13, R8, R13 ;  /* 0x0000000d080d7221 */ /* 0x000fe20000000000 */
[----:B------:R-:W-:-:S03]  /*0380*/  FADD R15, R7, R15 ;  /* 0x0000000f070f7221 */ /* 0x000fc60000000000 */
[----:B------:R-:W-:-:S04]  /*0390*/  IMAD.WIDE R8, R9, 0x4, R28 ;  /* 0x0000000409087825 */ /* 0x000fc800078e021c */
[----:B------:R-:W-:Y:S02]  /*03a0*/  FADD R15, R10, R15 ;  /* 0x0000000f0a0f7221 */ /* 0x000fe40000000000 */
[----:B------:R-:W4:Y:S01]  /*03b0*/  LDG.E.EF.128 R8, desc[UR6][R8.64] ;  /* 0x0000000608087981 */ /* 0x000f22000c0e1d00 */
[----:B------:R-:W-:-:S04]  /*03c0*/  FADD R12, R4, R12 ;  /* 0x0000000c040c7221 */ /* 0x000fc80000000000 */
[----:B------:R-:W-:Y:S01]  /*03d0*/  FADD R27, R27, R12 ;  /* 0x0000000c1b1b7221 */ /* 0x000fe20000000000 */
[----:B--2---:R-:W-:Y:S01]  /*03e0*/  FADD R12, R7, R19 ;  /* 0x00000013070c7221 */ /* 0x004fe20000000000 */
[----:B------:R-:W-:Y:S01]  /*03f0*/  FADD R19, R6, R18 ;  /* 0x0000001206137221 */ /* 0x000fe20000000000 */
[----:B------:R-:W-:Y:S01]  /*0400*/  FADD R18, R5, R17 ;  /* 0x0000001105127221 */ /* 0x000fe20000000000 */
[----:B------:R-:W-:Y:S01]  /*0410*/  FADD R16, R4, R16 ;  /* 0x0000001004107221 */ /* 0x000fe20000000000 */
[----:B------:R-:W-:Y:S01]  /*0420*/  IADD3 R17, R26, 0x3000, RZ ;  /* 0x000030001a117810 */ /* 0x000fe20007ffe0ff */
[----:B------:R-:W-:Y:S01]  /*0430*/  FADD R15, R15, R12 ;  /* 0x0000000c0f0f7221 */ /* 0x000fe20000000000 */
[----:B------:R-:W-:Y:S01]  /*0440*/  FADD R18, R13, R18 ;  /* 0x000000120d127221 */ /* 0x000fe20000000000 */
[----:B------:R-:W-:Y:S01]  /*0450*/  FADD R27, R27, R16 ;  /* 0x000000101b1b7221 */ /* 0x000fe20000000000 */
[----:B------:R-:W-:Y:S01]  /*0460*/  FADD R12, R14, R19 ;  /* 0x000000130e0c7221 */ /* 0x000fe20000000000 */
[----:B---3--:R-:W-:Y:S01]  /*0470*/  FADD R13, R6, R22 ;  /* 0x00000016060d7221 */ /* 0x008fe20000000000 */
[----:B------:R-:W-:-:S04]  /*0480*/  IMAD.WIDE R16, R17, 0x4, R28 ;  /* 0x0000000411107825 */ /* 0x000fc800078e021c */
[----:B------:R-:W-:Y:S01]  /*0490*/  FADD R21, R5, R21 ;  /* 0x0000001505157221 */ /* 0x000fe20000000000 */
[----:B------:R-:W-:Y:S01]  /*04a0*/  FADD R13, R12, R13 ;  /* 0x0000000d0c0d7221 */ /* 0x000fe20000000000 */
[----:B------:R-:W-:Y:S02]  /*04b0*/  FADD R20, R4, R20 ;  /* 0x0000001404147221 */ /* 0x000fe40000000000 */
[----:B------:R-:W-:Y:S01]  /*04c0*/  FADD R12, R18, R21 ;  /* 0x00000015120c7221 */ /* 0x000fe20000000000 */
[----:B------:R-:W-:Y:S01]  /*04d0*/  IADD3 R21, R26, 0x3800, RZ ;  /* 0x000038001a157810 */ /* 0x000fe20007ffe0ff */
[----:B------:R-:W2:Y:S01]  /*04e0*/  LDG.E.EF.128 R16, desc[UR6][R16.64] ;  /* 0x0000000610107981 */ /* 0x000ea2000c0e1d00 */
[----:B------:R-:W-:Y:S01]  /*04f0*/  FADD R27, R27, R20 ;  /* 0x000000141b1b7221 */ /* 0x000fe20000000000 */
[----:B----4-:R-:W-:Y:S02]  /*0500*/  FADD R10, R6, R10 ;  /* 0x0000000a060a7221 */ /* 0x010fe40000000000 */
[----:B------:R-:W-:-:S04]  /*0510*/  IMAD.WIDE R20, R21, 0x4, R28 ;  /* 0x0000000415147825 */ /* 0x000fc800078e021c */
[----:B------:R-:W-:Y:S01]  /*0520*/  FADD R14, R7, R23 ;  /* 0x00000017070e7221 */ /* 0x000fe20000000000 */
[----:B------:R-:W-:Y:S01]  /*0530*/  FADD R9, R5, R9 ;  /* 0x0000000905097221 */ /* 0x000fe20000000000 */
[----:B------:R-:W-:Y:S01]  /*0540*/  FADD R10, R13, R10 ;  /* 0x0000000a0d0a7221 */ /* 0x000fe20000000000 */
[----:B------:R-:W-:Y:S01]  /*0550*/  IADD3 R13, R26, 0x4000, RZ ;  /* 0x000040001a0d7810 */ /* 0x000fe20007ffe0ff */
[----:B------:R-:W3:Y:S01]  /*0560*/  LDG.E.EF.128 R20, desc[UR6][R20.64] ;  /* 0x0000000614147981 */ /* 0x000ee2000c0e1d00 */
[----:B------:R-:W-:Y:S01]  /*0570*/  FADD R9, R12, R9 ;  /* 0x000000090c097221 */ /* 0x000fe20000000000 */
[----:B------:R-:W-:Y:S02]  /*0580*/  FADD R14, R15, R14 ;  /* 0x0000000e0f0e7221 */ /* 0x000fe40000000000 */
[----:B------:R-:W-:-:S04]  /*0590*/  IMAD.WIDE R12, R13, 0x4, R28 ;  /* 0x000000040d0c7825 */ /* 0x000fc800078e021c */
[----:B------:R-:W-:-:S04]  /*05a0*/  FADD R11, R7, R11 ;  /* 0x0000000b070b7221 */ /* 0x000fc80000000000 */
[----:B------:R-:W-:Y:S02]  /*05b0*/  FADD R11, R14, R11 ;  /* 0x0000000b0e0b7221 */ /* 0x000fe40000000000 */
[----:B------:R-:W4:Y:S01]  /*05c0*/  LDG.E.EF.128 R12, desc[UR6][R12.64] ;  /* 0x000000060c0c7981 */ /* 0x000f22000c0e1d00 */
[----:B------:R-:W-:-:S04]  /*05d0*/  FADD R8, R4, R8 ;  /* 0x0000000804087221 */ /* 0x000fc80000000000 */
[----:B------:R-:W-:Y:S01]  /*05e0*/  FADD R27, R27, R8 ;  /* 0x000000081b1b7221 */ /* 0x000fe20000000000 */
[----:B--2---:R-:W-:Y:S01]  /*05f0*/  FADD R8, R7, R19 ;  /* 0x0000001307087221 */ /* 0x004fe20000000000 */
[----:B------:R-:W-:-:S03]  /*0600*/  FADD R19, R6, R18 ;  /* 0x0000001206137221 */ /* 0x000fc60000000000 */
[----:B------:R-:W-:Y:S01]  /*0610*/  FADD R11, R11, R8 ;  /* 0x000000080b0b7221 */ /* 0x000fe20000000000 */
[----:B------:R-:W-:Y:S01]  /*0620*/  FADD R8, R10, R19 ;  /* 0x000000130a087221 */ /* 0x000fe20000000000 */
[----:B------:R-:W-:Y:S01]  /*0630*/  FADD R10, R5, R17 ;  /* 0x00000011050a7221 */ /* 0x000fe20000000000 */
[----:B------:R-:W-:-:S03]  /*0640*/  FADD R16, R4, R16 ;  /* 0x0000001004107221 */ /* 0x000fc60000000000 */
[----:B------:R-:W-:Y:S01]  /*0650*/  FADD R9, R9, R10 ;  /* 0x0000000a09097221 */ /* 0x000fe20000000000 */
[----:B---3--:R-:W-:Y:S01]  /*0660*/  FADD R10, R7, R23 ;  /* 0x00000017070a7221 */ /* 0x008fe20000000000 */
[----:B------:R-:W-:Y:S01]  /*0670*/  IADD3 R17, R26, 0x4800, RZ ;  /* 0x000048001a117810 */ /* 0x000fe20007ffe0ff */
[----:B------:R-:W-:Y:S02]  /*0680*/  FADD R27, R27, R16 ;  /* 0x000000101b1b7221 */ /* 0x000fe40000000000 */
[----:B------:R-:W-:Y:S01]  /*0690*/  FADD R10, R11, R10 ;  /* 0x0000000a0b0a7221 */ /* 0x000fe20000000000 */
[----:B------:R-:W-:Y:S01]  /*06a0*/  FADD R11, R6, R22 ;  /* 0x00000016060b7221 */ /* 0x000fe20000000000 */
[----:B------:R-:W-:Y:S01]  /*06b0*/  FADD R18, R5, R21 ;  /* 0x0000001505127221 */ /* 0x000fe20000000000 */
[----:B------:R-:W-:-:S04]  /*06c0*/  IMAD.WIDE R16, R17, 0x4, R28 ;  /* 0x0000000411107825 */ /* 0x000fc800078e021c */
[----:B------:R-:W-:Y:S01]  /*06d0*/  FADD R20, R4, R20 ;  /* 0x0000001404147221 */ /* 0x000fe20000000000 */
[----:B------:R-:W-:Y:S01]  /*06e0*/  IADD3 R21, R26, 0x5000, RZ ;  /* 0x000050001a157810 */ /* 0x000fe20007ffe0ff */
[----:B------:R-:W-:Y:S01]  /*06f0*/  FADD R8, R8, R11 ;  /* 0x0000000b08087221 */ /* 0x000fe20000000000 */
[----:B----4-:R-:W-:Y:S01]  /*0700*/  FADD R11, R6, R14 ;  /* 0x0000000e060b7221 */ /* 0x010fe20000000000 */
[----:B------:R-:W-:Y:S01]  /*0710*/  FADD R9, R9, R18 ;  /* 0x0000001209097221 */ /* 0x000fe20000000000 */
[----:B------:R-:W-:Y:S01]  /*0720*/  FADD R27, R27, R20 ;  /* 0x000000141b1b7221 */ /* 0x000fe20000000000 */
[----:B------:R-:W-:Y:S01]  /*0730*/  FADD R14, R5, R13 ;  /* 0x0000000d050e7221 */ /* 0x000fe20000000000 */
[----:B------:R-:W-:Y:S01]  /*0740*/  IMAD.WIDE R20, R21, 0x4, R28 ;  /* 0x0000000415147825 */ /* 0x000fe200078e021c */
[----:B------:R-:W2:Y:S03]  /*0750*/  LDG.E.EF.128 R16, desc[UR6][R16.64] ;  /* 0x0000000610107981 */ /* 0x000ea6000c0e1d00 */
[----:B------:R-:W-:Y:S01]  /*0760*/  FADD R14, R9, R14 ;  /* 0x0000000e090e7221 */ /* 0x000fe20000000000 */
[----:B------:R-:W-:Y:S01]  /*0770*/  IADD3 R9, R26, 0x5800, RZ ;  /* 0x000058001a097810 */ /* 0x000fe20007ffe0ff */
[----:B------:R-:W3:Y:S01]  /*0780*/  LDG.E.EF.128 R20, desc[UR6][R20.64] ;  /* 0x0000000614147981 */ /* 0x000ee2000c0e1d00 */
[----:B------:R-:W-:Y:S01]  /*0790*/  FADD R13, R8, R11 ;  /* 0x0000000b080d7221 */ /* 0x000fe20000000000 */
[----:B------:R-:W-:-:S02]  /*07a0*/  FADD R15, R7, R15 ;  /* 0x0000000f070f7221 */ /* 0x000fc40000000000 */
        /* <DEDUP_REMOVED lines=9> */
[----:B------:R-:W-:Y:S01]  /*0840*/  FADD R15, R15, R12 ;  /* 0x0000000c0f0f7221 */ /* 0x000fe20000000000 */
[----:B---3--:R-:W-:Y:S01]  /*0850*/  FADD R12, R7, R23 ;  /* 0x00000017070c7221 */ /* 0x008fe20000000000 */
[----:B------:R-:W-:Y:S01]  /*0860*/  FADD R32, R13, R18 ;  /* 0x000000120d207221 */ /* 0x000fe20000000000 */
[----:B------:R-:W-:Y:S01]  /*0870*/  FADD R14, R14, R17 ;  /* 0x000000110e0e7221 */ /* 0x000fe20000000000 */
[----:B------:R-:W-:Y:S01]  /*0880*/  FADD R16, R27, R16 ;  /* 0x000000101b107221 */ /* 0x000fe20000000000 */
[----:B------:R-:W-:Y:S01]  /*0890*/  IADD3 R13, R26, 0x6000, RZ ;  /* 0x000060001a0d7810 */ /* 0x000fe20007ffe0ff */
[----:B------:R-:W-:Y:S01]  /*08a0*/  FADD R27, R15, R12 ;  /* 0x0000000c0f1b7221 */ /* 0x000fe20000000000 */
[----:B------:R-:W-:Y:S01]  /*08b0*/  FADD R17, R4, R20 ;  /* 0x0000001404117221 */ /* 0x000fe20000000000 */
[----:B------:R-:W-:Y:S01]  /*08c0*/  FADD R15, R6, R22 ;  /* 0x00000016060f7221 */ /* 0x000fe20000000000 */
[----:B------:R-:W-:Y:S01]  /*08d0*/  IADD3 R19, R26, 0x6800, RZ ;  /* 0x000068001a137810 */ /* 0x000fe20007ffe0ff */
[----:B------:R-:W-:-:S04]  /*08e0*/  IMAD.WIDE R12, R13, 0x4, R28 ;  /* 0x000000040d0c7825 */ /* 0x000fc800078e021c */
[----:B------:R-:W-:Y:S01]  /*08f0*/  FADD R16, R16, R17 ;  /* 0x0000001110107221 */ /* 0x000fe20000000000 */
[----:B------:R-:W-:Y:S01]  /*0900*/  FADD R21, R5, R21 ;  /* 0x0000001505157221 */ /* 0x000fe20000000000 */
[----:B------:R-:W-:Y:S01]  /*0910*/  FADD R32, R32, R15 ;  /* 0x0000000f20207221 */ /* 0x000fe20000000000 */
[----:B----4-:R-:W-:Y:S01]  /*0920*/  FADD R17, R6, R10 ;  /* 0x0000000a06117221 */ /* 0x010fe20000000000 */
[----:B------:R-:W-:Y:S01]  /*0930*/  FADD R18, R7, R11 ;  /* 0x0000000b07127221 */ /* 0x000fe20000000000 */
[----:B------:R-:W-:Y:S01]  /*0940*/  FADD R10, R5, R9 ;  /* 0x00000009050a7221 */ /* 0x000fe20000000000 */
[----:B------:R-:W-:Y:S01]  /*0950*/  FADD R11, R4, R8 ;  /* 0x00000008040b7221 */ /* 0x000fe20000000000 */
[----:B------:R-:W-:-:S04]  /*0960*/  IMAD.WIDE R8, R19, 0x4, R28 ;  /* 0x0000000413087825 */ /* 0x000fc800078e021c */
[----:B------:R-:W-:Y:S01]  /*0970*/  FADD R31, R14, R21 ;  /* 0x000000150e1f7221 */ /* 0x000fe20000000000 */
[----:B------:R-:W-:Y:S01]  /*0980*/  FADD R32, R32, R17 ;  /* 0x0000001120207221 */ /* 0x000fe20000000000 */
[----:B------:R-:W2:Y:S01]  /*0990*/  LDG.E.EF.128 R12, desc[UR6][R12.64] ;  /* 0x000000060c0c7981 */ /* 0x000ea2000c0e1d00 */
[----:B------:R-:W-:Y:S01]  /*09a0*/  IADD3 R17, R26, 0x7000, RZ ;  /* 0x000070001a117810 */ /* 0x000fe20007ffe0ff */
[----:B------:R-:W-:Y:S01]  /*09b0*/  FADD R31, R31, R10 ;  /* 0x0000000a1f1f7221 */ /* 0x000fe20000000000 */
[----:B------:R-:W-:Y:S01]  /*09c0*/  FADD R30, R16, R11 ;  /* 0x0000000b101e7221 */ /* 0x000fe20000000000 */
[----:B------:R-:W-:Y:S01]  /*09d0*/  IADD3 R21, R26, 0x7800, RZ ;  /* 0x000078001a157810 */ /* 0x000fe20007ffe0ff */
[----:B------:R-:W3:Y:S01]  /*09e0*/  LDG.E.EF.128 R8, desc[UR6][R8.64] ;  /* 0x0000000608087981 */ /* 0x000ee2000c0e1d00 */
[----:B------:R-:W-:-:S04]  /*09f0*/  IMAD.WIDE R16, R17, 0x4, R28 ;  /* 0x0000000411107825 */ /* 0x000fc800078e021c */
[----:B------:R-:W-:Y:S01]  /*0a00*/  FADD R27, R27, R18 ;  /* 0x000000121b1b7221 */ /* 0x000fe20000000000 */
[----:B------:R-:W-:Y:S01]  /*0a10*/  IMAD.WIDE R20, R21, 0x4, R28 ;  /* 0x0000000415147825 */ /* 0x000fe200078e021c */
[----:B------:R-:W4:Y:S05]  /*0a20*/  LDG.E.EF.128 R16, desc[UR6][R16.64] ;  /* 0x0000000610107981 */ /* 0x000f2a000c0e1d00 */
[----:B------:R-:W5:Y:S01]  /*0a30*/  LDG.E.EF.128 R20, desc[UR6][R20.64] ;  /* 0x0000000614147981 */ /* 0x000f62000c0e1d00 */
[----:B------:R-:W1:Y:S01]  /*0a40*/  S2UR UR5, SR_CgaCtaId ;  /* 0x00000000000579c3 */ /* 0x000e620000008800 */
[C---:B------:R-:W-:Y:S01]  /*0a50*/  LOP3.LUT P0, RZ, R0.reuse, 0x10, RZ, 0xc0, !PT ;  /* 0x0000001000ff7812 */ /* 0x040fe2000780c0ff */
[----:B------:R-:W-:Y:S01]  /*0a60*/  UMOV UR4, 0x400 ;  /* 0x0000040000047882 */ /* 0x000fe20000000000 */
[----:B------:R-:W-:Y:S01]  /*0a70*/  ISETP.GE.AND P1, PT, R0, 0x100, PT ;  /* 0x000001000000780c */ /* 0x000fe20003f26270 */
[----:B-1----:R-:W-:Y:S01]  /*0a80*/  UPRMT UR4, UR5, 0x654, UR4 ;  /* 0x0000065405047896 */ /* 0x002fe20008000004 */
[----:B--2---:R-:W-:Y:S01]  /*0a90*/  FADD R26, R7, R15 ;  /* 0x0000000f071a7221 */ /* 0x004fe20000000000 */
[----:B------:R-:W-:Y:S01]  /*0aa0*/  FADD R15, R6, R14 ;  /* 0x0000000e060f7221 */ /* 0x000fe20000000000 */
[----:B------:R-:W-:Y:S01]  /*0ab0*/  FADD R14, R5, R13 ;  /* 0x0000000d050e7221 */ /* 0x000fe20000000000 */
[----:B------:R-:W-:Y:S01]  /*0ac0*/  FADD R13, R4, R12 ;  /* 0x0000000c040d7221 */ /* 0x000fe20000000000 */
[----:B---3--:R-:W-:Y:S01]  /*0ad0*/  FADD R12, R7, R11 ;  /* 0x0000000b070c7221 */ /* 0x008fe20000000000 */
[----:B------:R-:W-:Y:S01]  /*0ae0*/  FADD R11, R6, R10 ;  /* 0x0000000a060b7221 */ /* 0x000fe20000000000 */
        /* <DEDUP_REMOVED lines=10> */
[----:B----4-:R-:W-:Y:S01]  /*0b90*/  FADD R8, R7, R19 ;  /* 0x0000001307087221 */ /* 0x010fe20000000000 */
[----:B------:R-:W-:Y:S01]  /*0ba0*/  FADD R11, R6, R18 ;  /* 0x00000012060b7221 */ /* 0x000fe20000000000 */
[----:B------:R-:W-:Y:S01]  /*0bb0*/  FADD R17, R5, R17 ;  /* 0x0000001105117221 */ /* 0x000fe20000000000 */
[C---:B------:R-:W-:Y:S01]  /*0bc0*/  FADD R16, R4.reuse, R16 ;  /* 0x0000001004107221 */ /* 0x040fe20000000000 */
[----:B-----5:R-:W-:Y:S01]  /*0bd0*/  FADD R20, R4, R20 ;  /* 0x0000001404147221 */ /* 0x020fe20000000000 */
        /* <DEDUP_REMOVED lines=10> */
[----:B------:R-:W-:-:S02]  /*0c80*/  FADD R27, R4, R27 ;  /* 0x0000001b041b7221 */ /* 0x000fc40000000000 */
[----:B------:R-:W1:Y:S04]  /*0c90*/  SHFL.BFLY PT, R7, R20, 0x10, 0x1f ;  /* 0x0e001f0014077f89 */ /* 0x000e6800000e0000 */
[----:B------:R-:W2:Y:S04]  /*0ca0*/  SHFL.BFLY PT, R6, R21, 0x10, 0x1f ;  /* 0x0e001f0015067f89 */ /* 0x000ea800000e0000 */
[----:B------:R-:W3:Y:S04]  /*0cb0*/  SHFL.BFLY PT, R9, R22, 0x10, 0x1f ;  /* 0x0e001f0016097f89 */ /* 0x000ee800000e0000 */
[----:B------:R-:W4:Y:S01]  /*0cc0*/  SHFL.BFLY PT, R8, R27, 0x10, 0x1f ;  /* 0x0e001f001b087f89 */ /* 0x000f2200000e0000 */
[----:B------:R-:W-:-:S02]  /*0cd0*/  LOP3.LUT R4, R24, 0x3c, RZ, 0xc0, !PT ;  /* 0x0000003c18047812 */ /* 0x000fc400078ec0ff */
[----:B------:R-:W-:Y:S02]  /*0ce0*/  SHF.R.U32.HI R10, RZ, 0x3, R0 ;  /* 0x00000003ff0a7819 */ /* 0x000fe40000011600 */
[----:B------:R-:W-:-:S04]  /*0cf0*/  SHF.L.U32 R5, R4, 0x4, RZ ;  /* 0x0000000404057819 */ /* 0x000fc800000006ff */
[----:B------:R-:W-:Y:S01]  /*0d00*/  LOP3.LUT R10, R5, 0xc, R10, 0xf8, !PT ;  /* 0x0000000c050a7812 */ /* 0x000fe200078ef80a */
[----:B-1----:R-:W-:Y:S01]  /*0d10*/  FADD R7, R20, R7 ;  /* 0x0000000714077221 */ /* 0x002fe20000000000 */
[----:B--2---:R-:W-:Y:S01]  /*0d20*/  FADD R6, R21, R6 ;  /* 0x0000000615067221 */ /* 0x004fe20000000000 */
[----:B---3--:R-:W-:Y:S01]  /*0d30*/  FADD R9, R22, R9 ;  /* 0x0000000916097221 */ /* 0x008fe20000000000 */
[----:B----4-:R-:W-:Y:S02]  /*0d40*/  FADD R8, R27, R8 ;  /* 0x000000081b087221 */ /* 0x010fe40000000000 */
[----:B------:R-:W-:Y:S04]  /*0d50*/  @!P0 STS [R10+UR4], R7 ;  /* 0x000000070a008988 */ /* 0x000fe80008000804 */
[----:B------:R-:W-:Y:S04]  /*0d60*/  @!P0 STS [R10+UR4+0x10], R6 ;  /* 0x000010060a008988 */ /* 0x000fe80008000804 */
[----:B------:R-:W-:Y:S04]  /*0d70*/  @!P0 STS [R10+UR4+0x20], R9 ;  /* 0x000020090a008988 */ /* 0x000fe80008000804 */
[----:B------:R-:W-:Y:S01]  /*0d80*/  @!P0 STS [R10+UR4+0x30], R8 ;  /* 0x000030080a008988 */ /* 0x000fe20008000804 */
[----:B------:R-:W-:Y:S06]  /*0d90*/  BAR.SYNC.DEFER_BLOCKING 0x0 ;  /* 0x0000000000007b1d */ /* 0x000fec0000010000 */
[----:B------:R-:W1:Y:S04]  /*0da0*/  @!P1 LDS R3, [R24+UR4] ;  /* 0x0000000418039984 */ /* 0x000e680008000800 */
[----:B------:R-:W2:Y:S04]  /*0db0*/  @!P1 LDS R2, [R24+UR4+0x200] ;  /* 0x0002000418029984 */ /* 0x000ea80008000800 */
[----:B-1----:R-:W1:Y:S04]  /*0dc0*/  SHFL.BFLY PT, R12, R3, 0x2, 0x1f ;  /* 0x0c401f00030c7f89 */ /* 0x002e6800000e0000 */
[----:B--2---:R-:W2:Y:S01]  /*0dd0*/  SHFL.BFLY PT, R11, R2, 0x2, 0x1f ;  /* 0x0c401f00020b7f89 */ /* 0x004ea200000e0000 */
[----:B------:R-:W-:Y:S01]  /*0de0*/  LOP3.LUT P0, RZ, R0, 0x3, RZ, 0xc0, !PT ;  /* 0x0000000300ff7812 */ /* 0x000fe2000780c0ff */
[----:B-1----:R-:W-:Y:S01]  /*0df0*/  FADD R12, R3, R12 ;  /* 0x0000000c030c7221 */ /* 0x002fe20000000000 */
[----:B--2---:R-:W-:-:S04]  /*0e00*/  FADD R11, R2, R11 ;  /* 0x0000000b020b7221 */ /* 0x004fc80000000000 */
[----:B------:R-:W1:Y:S04]  /*0e10*/  SHFL.BFLY PT, R7, R12, 0x1, 0x1f ;  /* 0x0c201f000c077f89 */ /* 0x000e6800000e0000 */
[----:B------:R-:W2:Y:S01]  /*0e20*/  SHFL.BFLY PT, R6, R11, 0x1, 0x1f ;  /* 0x0c201f000b067f89 */ /* 0x000ea200000e0000 */
[----:B------:R-:W-:Y:S01]  /*0e30*/  ISETP.LT.AND P0, PT, R0, 0x100, !P0 ;  /* 0x000001000000780c */ /* 0x000fe20004701270 */
[----:B-1----:R-:W-:Y:S01]  /*0e40*/  FADD R7, R12, R7 ;  /* 0x000000070c077221 */ /* 0x002fe20000000000 */
[----:B--2---:R-:W-:-:S11]  /*0e50*/  FADD R13, R11, R6 ;  /* 0x000000060b0d7221 */ /* 0x004fd60000000000 */
[----:B------:R-:W-:Y:S04]  /*0e60*/  @P0 STS [R24+UR4], R7 ;  /* 0x0000000718000988 */ /* 0x000fe80008000804 */
[----:B------:R-:W-:Y:S01]  /*0e70*/  @P0 STS [R24+UR4+0x200], R13 ;  /* 0x0002000d18000988 */ /* 0x000fe20008000804 */
[----:B------:R-:W-:Y:S06]  /*0e80*/  BAR.SYNC.DEFER_BLOCKING 0x0 ;  /* 0x0000000000007b1d */ /* 0x000fec0000010000 */
[----:B------:R-:W-:Y:S04]  /*0e90*/  LDS R8, [R5+UR4] ;  /* 0x0000000405087984 */ /* 0x000fe80008000800 */
[----:B------:R-:W-:Y:S04]  /*0ea0*/  LDS R9, [R5+UR4+0x10] ;  /* 0x0000100405097984 */ /* 0x000fe80008000800 */
[----:B------:R-:W-:Y:S04]  /*0eb0*/  LDS R10, [R5+UR4+0x20] ;  /* 0x00002004050a7984 */ /* 0x000fe80008000800 */
[----:B------:R-:W1:Y:S01]  /*0ec0*/  LDS R11, [R5+UR4+0x30] ;  /* 0x00003004050b7984 */ /* 0x000e620008000800 */
[----:B------:R-:W-:-:S05]  /*0ed0*/  IADD3 R3, R5, UR4, RZ ;  /* 0x0000000405037c10 */ /* 0x000fca000fffe0ff */
[----:B------:R-:W-:Y:S01]  /*0ee0*/  IMAD R3, R4, -0xc, R3 ;  /* 0xfffffff404037824 */ /* 0x000fe200078e0203 */
[----:B------:R-:W-:Y:S01]  /*0ef0*/  BAR.SYNC.DEFER_BLOCKING 0x0 ;  /* 0x0000000000007b1d */ /* 0x000fe20000010000 */
[C---:B------:R-:W-:Y:S02]  /*0f00*/  LOP3.LUT P0, RZ, R0.reuse, 0x40, RZ, 0xc0, !PT ;  /* 0x0000004000ff7812 */ /* 0x040fe4000780c0ff */
[----:B------:R-:W-:-:S04]  /*0f10*/  LOP3.LUT R2, R0, 0x3f, RZ, 0xc0, !PT ;  /* 0x0000003f00027812 */ /* 0x000fc800078ec0ff */
[----:B------:R-:W-:Y:S01]  /*0f20*/  LEA R4, R2, UR4, 0x2 ;  /* 0x0000000402047c11 */ /* 0x000fe2000f8e10ff */
[----:B-1----:R1:W-:Y:S01]  /*0f30*/  STS.128 [R3], R8 ;  /* 0x0000000803007388 */ /* 0x0023e20000000c00 */
[----:B------:R-:W-:Y:S06]  /*0f40*/  BAR.SYNC.DEFER_BLOCKING 0x0 ;  /* 0x0000000000007b1d */ /* 0x000fec0000010000 */
[----:B-1----:R-:W-:Y:S05]  /*0f50*/  @P0 EXIT ;  /* 0x000000000000094d */ /* 0x002fea0003800000 */
[----:B------:R-:W0:Y:S01]  /*0f60*/  LDS R5, [R4] ;  /* 0x0000000004057984 */ /* 0x000e220000000800 */
[----:B------:R-:W1:Y:S01]  /*0f70*/  LDC.64 R2, c[0x0][0x220] ;  /* 0x00008800ff027b82 */ /* 0x000e620000000a00 */
[----:B------:R-:W-:-:S05]  /*0f80*/  LOP3.LUT R25, R25, 0x3f, R0, 0xf8, !PT ;  /* 0x0000003f19197812 */ /* 0x000fca00078ef800 */
[----:B-1----:R-:W-:-:S05]  /*0f90*/  IMAD.WIDE R2, R25, 0x4, R2 ;  /* 0x0000000419027825 */ /* 0x002fca00078e0202 */
[----:B0-----:R-:W-:Y:S01]  /*0fa0*/  STG.E desc[UR6][R2.64], R5 ;  /* 0x0000000502007986 */ /* 0x001fe2000c101906 */
[----:B------:R-:W-:Y:S05]  /*0fb0*/  EXIT ;  /* 0x000000000000794d */ /* 0x000fea0003800000 */
.L_x_0:
[----:B------:R-:W-:-:S00]  /*0fc0*/  BRA `(.L_x_0) ;  /* 0xfffffffc00fc7947 */ /* 0x000fc0000383ffff */
[----:B------:R-:W-:-:S00]  /*0fd0*/  NOP ;  /* 0x0000000000007918 */ /* 0x000fc00000000000 */
        /* <DEDUP_REMOVED lines=10> */
.L_x_1:


//--------------------- .nv.shared.triton_red_fused_convolution_mean_5 --------------------------
	.section	.nv.shared.triton_red_fused_convolution_mean_5,"aw",@nobits
	.sectionflags	@""
	.align	16
	.zero		1024


//--------------------- .nv.constant0.triton_red_fused_convolution_mean_5 --------------------------
	.section	.nv.constant0.triton_red_fused_convolution_mean_5,"a",@progbits
	.sectionflags	@""
	.align	4
.nv.constant0.triton_red_fused_convolution_mean_5:
	.zero		560
